//
// Generated by NVIDIA NVVM Compiler
//
// Compiler Build ID: CL-36424714
// Cuda compilation tools, release 13.0, V13.0.88
// Based on NVVM 20.0.0
//

.version 9.0
.target sm_100
.address_size 64

	// .globl	_Z6decodePci

.visible .entry _Z6decodePci(
	.param .u64 .ptr .align 1 _Z6decodePci_param_0,
	.param .u32 _Z6decodePci_param_1
)
{
	.reg .pred 	%p<2>;
	.reg .b16 	%rs<3>;
	.reg .b32 	%r<6>;
	.reg .b64 	%rd<5>;

	ld.param.u64 	%rd1, [_Z6decodePci_param_0];
	ld.param.u32 	%r2, [_Z6decodePci_param_1];
	mov.u32 	%r3, %ctaid.x;
	mov.u32 	%r4, %ntid.x;
	mov.u32 	%r5, %tid.x;
	mad.lo.s32 	%r1, %r3, %r4, %r5;
	setp.ge.s32 	%p1, %r1, %r2;
	@%p1 bra 	$L__BB0_2;
	cvta.to.global.u64 	%rd2, %rd1;
	cvt.s64.s32 	%rd3, %r1;
	add.s64 	%rd4, %rd2, %rd3;
	ld.global.u8 	%rs1, [%rd4];
	add.s16 	%rs2, %rs1, -1;
	st.global.u8 	[%rd4], %rs2;
$L__BB0_2:
	ret;

}


// ===== COMPILED SASS (sm_100) =====

	.target	sm_100

	.elftype	@"ET_EXEC"


//--------------------- .note.nv.tkinfo           --------------------------
	.section	.note.nv.tkinfo,"",@"SHT_NOTE"
	.sectionflags	@"SHF_NOTE_NV_TKINFO"
	.tkinfo
        /*0018*/ 	.word	0x00000002
        /*0030*/ 	.string	""
        /*0030*/ 	.string	"ptxas"
        /*0030*/ 	.string	"Cuda compilation tools, release 13.0, V13.0.88"
        /*0030*/ 	.string	"Build cuda_13.0.r13.0/compiler.36424714_0"
        /*0030*/ 	.string	"-arch sm_100 -m 64 "



//--------------------- .note.nv.cuinfo           --------------------------
	.section	.note.nv.cuinfo,"",@"SHT_NOTE"
	.sectionflags	@"SHF_NOTE_NV_CUINFO"
        /*0018*/ 	.short	0x0002
        /*001a*/ 	.short	0x0064
        /*001c*/ 	.short	0x0082
	.zero		2


//--------------------- .nv.info                  --------------------------
	.section	.nv.info,"",@"SHT_CUDA_INFO"
	.align	4


	//----- nvinfo : EIATTR_REGCOUNT
	.align		4
        /*0000*/ 	.byte	0x04, 0x2f
        /*0002*/ 	.short	(.L_1 - .L_0)
	.align		4
.L_0:
        /*0004*/ 	.word	index@(_Z6decodePci)
        /*0008*/ 	.word	0x00000008


	//----- nvinfo : EIATTR_FRAME_SIZE
	.align		4
.L_1:
        /*000c*/ 	.byte	0x04, 0x11
        /*000e*/ 	.short	(.L_3 - .L_2)
	.align		4
.L_2:
        /*0010*/ 	.word	index@(_Z6decodePci)
        /*0014*/ 	.word	0x00000000


	//----- nvinfo : EIATTR_MIN_STACK_SIZE
	.align		4
.L_3:
        /*0018*/ 	.byte	0x04, 0x12
        /*001a*/ 	.short	(.L_5 - .L_4)
	.align		4
.L_4:
        /*001c*/ 	.word	index@(_Z6decodePci)
        /*0020*/ 	.word	0x00000000
.L_5:


//--------------------- .nv.compat                --------------------------
	.section	.nv.compat,"",@"SHT_CUDA_COMPAT_INFO"
	.align	4
        /*0000*/ 	.byte	0x02, 0x09, 0x00, 0x00, 0x02, 0x02, 0x01, 0x00, 0x02, 0x05, 0x05, 0x00, 0x03, 0x07, 0x01, 0x01
        /*0010*/ 	.byte	0x02, 0x03, 0x00, 0x00, 0x02, 0x06, 0x01, 0x00, 0x04, 0x0b, 0x08, 0x00, 0x09, 0x00, 0x00, 0x00
        /*0020*/ 	.byte	0x00, 0x00, 0x00, 0x00


//--------------------- .nv.info._Z6decodePci     --------------------------
	.section	.nv.info._Z6decodePci,"",@"SHT_CUDA_INFO"
	.sectionflags	@""
	.align	4


	//----- nvinfo : EIATTR_CUDA_API_VERSION
	.align		4
        /*0000*/ 	.byte	0x04, 0x37
        /*0002*/ 	.short	(.L_7 - .L_6)
.L_6:
        /*0004*/ 	.word	0x00000082


	//----- nvinfo : EIATTR_KPARAM_INFO
	.align		4
.L_7:
        /*0008*/ 	.byte	0x04, 0x17
        /*000a*/ 	.short	(.L_9 - .L_8)
.L_8:
        /*000c*/ 	.word	0x00000000
        /*0010*/ 	.short	0x0001
        /*0012*/ 	.short	0x0008
        /*0014*/ 	.byte	0x00, 0xf0, 0x11, 0x00


	//----- nvinfo : EIATTR_KPARAM_INFO
	.align		4
.L_9:
        /*0018*/ 	.byte	0x04, 0x17
        /*001a*/ 	.short	(.L_11 - .L_10)
.L_10:
        /*001c*/ 	.word	0x00000000
        /*0020*/ 	.short	0x0000
        /*0022*/ 	.short	0x0000
        /*0024*/ 	.byte	0x00, 0xf5, 0x21, 0x00


	//----- nvinfo : EIATTR_SPARSE_MMA_MASK
	.align		4
.L_11:
        /*0028*/ 	.byte	0x03, 0x50
        /*002a*/ 	.short	0x0000


	//----- nvinfo : EIATTR_MAXREG_COUNT
	.align		4
        /*002c*/ 	.byte	0x03, 0x1b
        /*002e*/ 	.short	0x00ff


	//----- nvinfo : EIATTR_MERCURY_ISA_VERSION
	.align		4
        /*0030*/ 	.byte	0x03, 0x5f
        /*0032*/ 	.short	0x0101


	//----- nvinfo : EIATTR_VRC_CTA_INIT_COUNT
	.align		4
        /*0034*/ 	.byte	0x02, 0x4a
	.zero		1
	.zero		1


	//----- nvinfo : EIATTR_EXIT_INSTR_OFFSETS
	.align		4
        /*0038*/ 	.byte	0x04, 0x1c
        /*003a*/ 	.short	(.L_13 - .L_12)


	//   ....[0]....
.L_12:
        /*003c*/ 	.word	0x00000070


	//   ....[1]....
        /*0040*/ 	.word	0x000000f0


	//----- nvinfo : EIATTR_CBANK_PARAM_SIZE
	.align		4
.L_13:
        /*0044*/ 	.byte	0x03, 0x19
        /*0046*/ 	.short	0x000c


	//----- nvinfo : EIATTR_PARAM_CBANK
	.align		4
        /*0048*/ 	.byte	0x04, 0x0a
        /*004a*/ 	.short	(.L_15 - .L_14)
	.align		4
.L_14:
        /*004c*/ 	.word	index@(.nv.constant0._Z6decodePci)
        /*0050*/ 	.short	0x0380
        /*0052*/ 	.short	0x000c


	//----- nvinfo : EIATTR_SW_WAR
	.align		4
.L_15:
        /*0054*/ 	.byte	0x04, 0x36
        /*0056*/ 	.short	(.L_17 - .L_16)
.L_16:
        /*0058*/ 	.word	0x00000008
.L_17:


//--------------------- .nv.callgraph             --------------------------
	.section	.nv.callgraph,"",@"SHT_CUDA_CALLGRAPH"
	.align	4
	.sectionentsize	8
	.align		4
        /*0000*/ 	.word	0x00000000
	.align		4
        /*0004*/ 	.word	0xffffffff
	.align		4
        /*0008*/ 	.word	0x00000000
	.align		4
        /*000c*/ 	.word	0xfffffffe
	.align		4
        /*0010*/ 	.word	0x00000000
	.align		4
        /*0014*/ 	.word	0xfffffffd
	.align		4
        /*0018*/ 	.word	0x00000000
	.align		4
        /*001c*/ 	.word	0xfffffffc


//--------------------- .text._Z6decodePci        --------------------------
	.section	.text._Z6decodePci,"ax",@progbits
	.align	128
        .global         _Z6decodePci
        .type           _Z6decodePci,@function
        .size           _Z6decodePci,(.L_x_1 - _Z6decodePci)
        .other          _Z6decodePci,@"STO_CUDA_ENTRY STV_DEFAULT"
_Z6decodePci:
.text._Z6decodePci:
[----:B------:R-:W-:Y:S01]  /*0000*/  LDC R1, c[0x0][0x37c] ;  /* 0x0000df00ff017b82 */ /* 0x000fe20000000800 */
[----:B------:R-:W0:Y:S07]  /*0010*/  S2R R3, SR_TID.X ;  /* 0x0000000000037919 */ /* 0x000e2e0000002100 */
[----:B------:R-:W0:Y:S01]  /*0020*/  S2UR UR4, SR_CTAID.X ;  /* 0x00000000000479c3 */ /* 0x000e220000002500 */
[----:B------:R-:W1:Y:S07]  /*0030*/  LDCU UR5, c[0x0][0x388] ;  /* 0x00007100ff0577ac */ /* 0x000e6e0008000800 */
[----:B------:R-:W0:Y:S02]  /*0040*/  LDC R0, c[0x0][0x360] ;  /* 0x0000d800ff007b82 */ /* 0x000e240000000800 */
[----:B0-----:R-:W-:-:S05]  /*0050*/  IMAD R0, R0, UR4, R3 ;  /* 0x0000000400007c24 */ /* 0x001fca000f8e0203 */
[----:B-1----:R-:W-:-:S13]  /*0060*/  ISETP.GE.AND P0, PT, R0, UR5, PT ;  /* 0x0000000500007c0c */ /* 0x002fda000bf06270 */
[----:B------:R-:W-:Y:S05]  /*0070*/  @P0 EXIT ;  /* 0x000000000000094d */ /* 0x000fea0003800000 */
[----:B------:R-:W0:Y:S01]  /*0080*/  LDCU.64 UR6, c[0x0][0x380] ;  /* 0x00007000ff0677ac */ /* 0x000e220008000a00 */
[----:B------:R-:W1:Y:S01]  /*0090*/  LDCU.64 UR4, c[0x0][0x358] ;  /* 0x00006b00ff0477ac */ /* 0x000e620008000a00 */
[----:B0-----:R-:W-:-:S04]  /*00a0*/  IADD3 R2, P0, PT, R0, UR6, RZ ;  /* 0x0000000600027c10 */ /* 0x001fc8000ff1e0ff */
[----:B------:R-:W-:-:S05]  /*00b0*/  LEA.HI.X.SX32 R3, R0, UR7, 0x1, P0 ;  /* 0x0000000700037c11 */ /* 0x000fca00080f0eff */
[----:B-1----:R-:W2:Y:S02]  /*00c0*/  LDG.E.U8 R0, desc[UR4][R2.64] ;  /* 0x0000000402007981 */ /* 0x002ea4000c1e1100 */
[----:B--2---:R-:W-:-:S05]  /*00d0*/  VIADD R5, R0, 0xffffffff ;  /* 0xffffffff00057836 */ /* 0x004fca0000000000 */
[----:B------:R-:W-:Y:S01]  /*00e0*/  STG.E.U8 desc[UR4][R2.64], R5 ;  /* 0x0000000502007986 */ /* 0x000fe2000c101104 */
[----:B------:R-:W-:Y:S05]  /*00f0*/  EXIT ;  /* 0x000000000000794d */ /* 0x000fea0003800000 */
.L_x_0:
[----:B------:R-:W-:-:S00]  /*0100*/  BRA `(.L_x_0) ;  /* 0xfffffffc00fc7947 */ /* 0x000fc0000383ffff */
[----:B------:R-:W-:-:S00]  /*0110*/  NOP ;  /* 0x0000000000007918 */ /* 0x000fc00000000000 */
        /* <DEDUP_REMOVED lines=14> */
.L_x_1:


//--------------------- .nv.shared.reserved.0     --------------------------
	.section	.nv.shared.reserved.0,"aw",@nobits
	.weak		__nv_reservedSMEM_offset_0_alias
	.size		__nv_reservedSMEM_offset_0_alias, 0, 64
	.other		__nv_reservedSMEM_offset_0_alias,@"STO_CUDA_RESERVED_SHARED STV_DEFAULT"
__nv_reservedSMEM_offset_0_alias:
	.zero		0
	.zero		64


//--------------------- .nv.constant0._Z6decodePci --------------------------
	.section	.nv.constant0._Z6decodePci,"a",@progbits
	.sectionflags	@""
	.align	4
.nv.constant0._Z6decodePci:
	.zero		908


//--------------------- SYMBOLS --------------------------

	.type		.nv.reservedSmem.offset0,@object
	.size		.nv.reservedSmem.offset0,0x4
